	.headerflags	@"EF_CUDA_TEXMODE_UNIFIED EF_CUDA_64BIT_ADDRESS EF_CUDA_ACCELERATORS EF_CUDA_SM90 EF_CUDA_VIRTUAL_SM(EF_CUDA_SM90)"
	.elftype	@"ET_EXEC"


//--------------------- .nv.info                  --------------------------
	.section	.nv.info,"",@"SHT_CUDA_INFO"
	.align	4


	//----- nvinfo : EIATTR_REGCOUNT
	.align		4
        /*0000*/ 	.byte	0x04, 0x2f
        /*0002*/ 	.short	(.L_1 - .L_0)
	.align		4
.L_0:
        /*0004*/ 	.word	index@(triton_poi_fused_7)
        /*0008*/ 	.word	0x0000001e


	//----- nvinfo : EIATTR_MIN_STACK_SIZE
	.align		4
.L_1:
        /*000c*/ 	.byte	0x04, 0x12
        /*000e*/ 	.short	(.L_3 - .L_2)
	.align		4
.L_2:
        /*0010*/ 	.word	index@(triton_poi_fused_7)
        /*0014*/ 	.word	0x00000000


	//----- nvinfo : EIATTR_FRAME_SIZE
	.align		4
.L_3:
        /*0018*/ 	.byte	0x04, 0x11
        /*001a*/ 	.short	(.L_5 - .L_4)
	.align		4
.L_4:
        /*001c*/ 	.word	index@(triton_poi_fused_7)
        /*0020*/ 	.word	0x00000000


	//----- nvinfo : EIATTR_MIN_STACK_SIZE
	.align		4
.L_5:
        /*0024*/ 	.byte	0x04, 0x12
        /*0026*/ 	.short	(.L_7 - .L_6)
	.align		4
.L_6:
        /*0028*/ 	.word	index@(triton_poi_fused_7)
        /*002c*/ 	.word	0x00000000
.L_7:


//--------------------- .nv.info.triton_poi_fused_7 --------------------------
	.section	.nv.info.triton_poi_fused_7,"",@"SHT_CUDA_INFO"
	.sectionflags	@""
	.align	4


	//----- nvinfo : EIATTR_CUDA_API_VERSION
	.align		4
        /*0000*/ 	.byte	0x04, 0x37
        /*0002*/ 	.short	(.L_9 - .L_8)
.L_8:
        /*0004*/ 	.word	0x0000007c


	//----- nvinfo : EIATTR_KPARAM_INFO
	.align		4
.L_9:
        /*0008*/ 	.byte	0x04, 0x17
        /*000a*/ 	.short	(.L_11 - .L_10)
.L_10:
        /*000c*/ 	.word	0x00000000
        /*0010*/ 	.short	0x0003
        /*0012*/ 	.short	0x0014
        /*0014*/ 	.byte	0x00, 0xf0, 0x11, 0x00


	//----- nvinfo : EIATTR_KPARAM_INFO
	.align		4
.L_11:
        /*0018*/ 	.byte	0x04, 0x17
        /*001a*/ 	.short	(.L_13 - .L_12)
.L_12:
        /*001c*/ 	.word	0x00000000
        /*0020*/ 	.short	0x0002
        /*0022*/ 	.short	0x0010
        /*0024*/ 	.byte	0x00, 0xf0, 0x11, 0x00


	//----- nvinfo : EIATTR_KPARAM_INFO
	.align		4
.L_13:
        /*0028*/ 	.byte	0x04, 0x17
        /*002a*/ 	.short	(.L_15 - .L_14)
.L_14:
        /*002c*/ 	.word	0x00000000
        /*0030*/ 	.short	0x0001
        /*0032*/ 	.short	0x0008
        /*0034*/ 	.byte	0x00, 0xf4, 0x21, 0x00


	//----- nvinfo : EIATTR_KPARAM_INFO
	.align		4
.L_15:
        /*0038*/ 	.byte	0x04, 0x17
        /*003a*/ 	.short	(.L_17 - .L_16)
.L_16:
        /*003c*/ 	.word	0x00000000
        /*0040*/ 	.short	0x0000
        /*0042*/ 	.short	0x0000
        /*0044*/ 	.byte	0x00, 0xf4, 0x21, 0x00


	//----- nvinfo : EIATTR_SPARSE_MMA_MASK
	.align		4
.L_17:
        /*0048*/ 	.byte	0x03, 0x50
        /*004a*/ 	.short	0x0000


	//----- nvinfo : EIATTR_MAXREG_COUNT
	.align		4
        /*004c*/ 	.byte	0x03, 0x1b
        /*004e*/ 	.short	0x00ff


	//----- nvinfo : EIATTR_EXIT_INSTR_OFFSETS
	.align		4
        /*0050*/ 	.byte	0x04, 0x1c
        /*0052*/ 	.short	(.L_19 - .L_18)


	//   ....[0]....
.L_18:
        /*0054*/ 	.word	0x000006c0


	//   ....[1]....
        /*0058*/ 	.word	0x00000710


	//----- nvinfo : EIATTR_REQNTID
	.align		4
.L_19:
        /*005c*/ 	.byte	0x04, 0x10
        /*005e*/ 	.short	(.L_21 - .L_20)
.L_20:
        /*0060*/ 	.word	0x00000080
        /*0064*/ 	.word	0x00000001
        /*0068*/ 	.word	0x00000001


	//----- nvinfo : EIATTR_CBANK_PARAM_SIZE
	.align		4
.L_21:
        /*006c*/ 	.byte	0x03, 0x19
        /*006e*/ 	.short	0x0018


	//----- nvinfo : EIATTR_PARAM_CBANK
	.align		4
        /*0070*/ 	.byte	0x04, 0x0a
        /*0072*/ 	.short	(.L_23 - .L_22)
	.align		4
.L_22:
        /*0074*/ 	.word	index@(.nv.constant0.triton_poi_fused_7)
        /*0078*/ 	.short	0x0210
        /*007a*/ 	.short	0x0018


	//----- nvinfo : EIATTR_SW_WAR
	.align		4
.L_23:
        /*007c*/ 	.byte	0x04, 0x36
        /*007e*/ 	.short	(.L_25 - .L_24)
.L_24:
        /*0080*/ 	.word	0x00000008
.L_25:


//--------------------- .nv.callgraph             --------------------------
	.section	.nv.callgraph,"",@"SHT_CUDA_CALLGRAPH"
	.align	4
	.sectionentsize	8
	.align		4
        /*0000*/ 	.word	0x00000000
	.align		4
        /*0004*/ 	.word	0xffffffff
	.align		4
        /*0008*/ 	.word	0x00000000
	.align		4
        /*000c*/ 	.word	0xfffffffe
	.align		4
        /*0010*/ 	.word	0x00000000
	.align		4
        /*0014*/ 	.word	0xfffffffd
	.align		4
        /*0018*/ 	.word	0x00000000
	.align		4
        /*001c*/ 	.word	0xfffffffc


//--------------------- .text.triton_poi_fused_7  --------------------------
	.section	.text.triton_poi_fused_7,"ax",@progbits
	.sectionflags	@"SHF_BARRIERS=1"
	.align	128
        .global         triton_poi_fused_7
        .type           triton_poi_fused_7,@function
        .size           triton_poi_fused_7,(.L_x_1 - triton_poi_fused_7)
        .other          triton_poi_fused_7,@"STO_CUDA_ENTRY STV_DEFAULT"
triton_poi_fused_7:
.text.triton_poi_fused_7:
[----:B------:R-:W0:Y:S01]  /*0000*/  LDC R1, c[0x0][0x28] ;  /* 0x00000a00ff017b82 */ /* 0x000e220000000800 */
[----:B------:R-:W1:Y:S07]  /*0010*/  S2R R19, SR_CTAID.Z ;  /* 0x0000000000137919 */ /* 0x000e6e0000002700 */
[----:B------:R-:W1:Y:S01]  /*0020*/  S2UR UR4, SR_CTAID.Y ;  /* 0x00000000000479c3 */ /* 0x000e620000002600 */
[----:B------:R-:W-:Y:S01]  /*0030*/  IMAD.MOV.U32 R14, RZ, RZ, RZ ;  /* 0x000000ffff0e7224 */ /* 0x000fe200078e00ff */
[----:B------:R-:W-:Y:S01]  /*0040*/  ULDC.64 UR6, c[0x0][0x208] ;  /* 0x0000820000067ab9 */ /* 0x000fe20000000a00 */
[----:B------:R-:W2:Y:S01]  /*0050*/  S2R R15, SR_CTAID.X ;  /* 0x00000000000f7919 */ /* 0x000ea20000002500 */
[----:B------:R-:W3:Y:S04]  /*0060*/  S2R R18, SR_TID.X ;  /* 0x0000000000127919 */ /* 0x000ee80000002100 */
[----:B------:R-:W1:Y:S08]  /*0070*/  LDC R0, c[0x0][0x10] ;  /* 0x00000400ff007b82 */ /* 0x000e700000000800 */
[----:B------:R-:W4:Y:S01]  /*0080*/  LDC.64 R16, c[0x0][0x210] ;  /* 0x00008400ff107b82 */ /* 0x000f220000000a00 */
[----:B-1----:R-:W-:-:S02]  /*0090*/  IMAD R19, R19, R0, UR4 ;  /* 0x0000000413137e24 */ /* 0x002fc4000f8e0200 */
[----:B--2---:R-:W-:Y:S02]  /*00a0*/  IMAD.SHL.U32 R15, R15, 0x10, RZ ;  /* 0x000000100f0f7824 */ /* 0x004fe400078e00ff */
[----:B------:R-:W-:Y:S01]  /*00b0*/  IMAD.SHL.U32 R19, R19, 0x40, RZ ;  /* 0x0000004013137824 */ /* 0x000fe200078e00ff */
[----:B---3--:R-:W-:Y:S02]  /*00c0*/  SHF.R.U32.HI R0, RZ, 0x4, R18 ;  /* 0x00000004ff007819 */ /* 0x008fe40000011612 */
[----:B------:R-:W-:Y:S02]  /*00d0*/  LOP3.LUT R4, R15, 0xf, R18, 0xf8, !PT ;  /* 0x0000000f0f047812 */ /* 0x000fe400078ef812 */
[----:B------:R-:W-:Y:S02]  /*00e0*/  SGXT.U32 R0, R0, 0x3 ;  /* 0x000000030000781a */ /* 0x000fe40000000000 */
[----:B------:R-:W-:Y:S02]  /*00f0*/  ISETP.GE.AND P0, PT, R4, 0x9, PT ;  /* 0x000000090400780c */ /* 0x000fe40003f06270 */
[----:B------:R-:W-:-:S02]  /*0100*/  LOP3.LUT R3, R19, 0x8, R0, 0xfe, !PT ;  /* 0x0000000813037812 */ /* 0x000fc400078efe00 */
[----:B------:R-:W-:Y:S02]  /*0110*/  LOP3.LUT R2, R19, R0, RZ, 0xfc, !PT ;  /* 0x0000000013027212 */ /* 0x000fe400078efcff */
[C---:B------:R-:W-:Y:S01]  /*0120*/  ISETP.LT.AND P2, PT, R3.reuse, 0x60000, !P0 ;  /* 0x000600000300780c */ /* 0x040fe20004741270 */
[--C-:B------:R-:W-:Y:S01]  /*0130*/  IMAD R3, R3, 0x9, R4.reuse ;  /* 0x0000000903037824 */ /* 0x100fe200078e0204 */
[----:B------:R-:W-:Y:S01]  /*0140*/  LOP3.LUT R6, R19, 0x10, R0, 0xfe, !PT ;  /* 0x0000001013067812 */ /* 0x000fe200078efe00 */
[C---:B------:R-:W-:Y:S01]  /*0150*/  IMAD R5, R2.reuse, 0x9, R4 ;  /* 0x0000000902057824 */ /* 0x040fe200078e0204 */
[----:B------:R-:W-:Y:S02]  /*0160*/  LOP3.LUT R7, R19, 0x18, R0, 0xfe, !PT ;  /* 0x0000001813077812 */ /* 0x000fe400078efe00 */
[----:B------:R-:W-:Y:S01]  /*0170*/  ISETP.LT.AND P1, PT, R2, 0x60000, !P0 ;  /* 0x000600000200780c */ /* 0x000fe20004721270 */
[----:B----4-:R-:W-:Y:S01]  /*0180*/  IMAD.WIDE R2, R3, 0x4, R16 ;  /* 0x0000000403027825 */ /* 0x010fe200078e0210 */
[----:B------:R-:W-:-:S02]  /*0190*/  ISETP.LT.AND P6, PT, R6, 0x60000, !P0 ;  /* 0x000600000600780c */ /* 0x000fc400047c1270 */
[----:B------:R-:W-:Y:S02]  /*01a0*/  LOP3.LUT R8, R19, 0x20, R0, 0xfe, !PT ;  /* 0x0000002013087812 */ /* 0x000fe400078efe00 */
[----:B------:R-:W-:Y:S01]  /*01b0*/  ISETP.LT.AND P5, PT, R7, 0x60000, !P0 ;  /* 0x000600000700780c */ /* 0x000fe200047a1270 */
[----:B------:R1:W2:Y:S01]  /*01c0*/  @P2 LDG.E.EL R14, desc[UR6][R2.64] ;  /* 0x00000006020e2981 */ /* 0x0002a2000c2e1900 */
[----:B------:R-:W-:Y:S02]  /*01d0*/  LOP3.LUT R4, R19, 0x28, R0, 0xfe, !PT ;  /* 0x0000002813047812 */ /* 0x000fe400078efe00 */
[----:B------:R-:W-:Y:S02]  /*01e0*/  LOP3.LUT R6, R19, 0x30, R0, 0xfe, !PT ;  /* 0x0000003013067812 */ /* 0x000fe400078efe00 */
[----:B------:R-:W-:Y:S02]  /*01f0*/  LOP3.LUT R7, R19, 0x38, R0, 0xfe, !PT ;  /* 0x0000003813077812 */ /* 0x000fe400078efe00 */
[----:B------:R-:W-:-:S02]  /*0200*/  ISETP.LT.AND P4, PT, R8, 0x60000, !P0 ;  /* 0x000600000800780c */ /* 0x000fc40004781270 */
[----:B------:R-:W-:Y:S02]  /*0210*/  ISETP.LT.AND P3, PT, R4, 0x60000, !P0 ;  /* 0x000600000400780c */ /* 0x000fe40004761270 */
[----:B------:R-:W-:Y:S02]  /*0220*/  ISETP.LT.AND P2, PT, R6, 0x60000, !P0 ;  /* 0x000600000600780c */ /* 0x000fe40004741270 */
[----:B------:R-:W-:Y:S01]  /*0230*/  ISETP.LT.AND P0, PT, R7, 0x60000, !P0 ;  /* 0x000600000700780c */ /* 0x000fe20004701270 */
[C---:B------:R-:W-:Y:S02]  /*0240*/  VIADD R7, R5.reuse, 0x90 ;  /* 0x0000009005077836 */ /* 0x040fe40000000000 */
[C---:B------:R-:W-:Y:S02]  /*0250*/  VIADD R9, R5.reuse, 0xd8 ;  /* 0x000000d805097836 */ /* 0x040fe40000000000 */
[C---:B------:R-:W-:Y:S02]  /*0260*/  VIADD R11, R5.reuse, 0x120 ;  /* 0x00000120050b7836 */ /* 0x040fe40000000000 */
[----:B------:R-:W-:-:S02]  /*0270*/  VIADD R13, R5, 0x168 ;  /* 0x00000168050d7836 */ /* 0x000fc40000000000 */
[C---:B------:R-:W-:Y:S02]  /*0280*/  VIADD R23, R5.reuse, 0x1b0 ;  /* 0x000001b005177836 */ /* 0x040fe40000000000 */
[C---:B------:R-:W-:Y:S02]  /*0290*/  VIADD R25, R5.reuse, 0x1f8 ;  /* 0x000001f805197836 */ /* 0x040fe40000000000 */
[----:B-1----:R-:W-:-:S04]  /*02a0*/  IMAD.WIDE R2, R5, 0x4, R16 ;  /* 0x0000000405027825 */ /* 0x002fc800078e0210 */
[----:B------:R-:W-:-:S04]  /*02b0*/  IMAD.WIDE R4, R7, 0x4, R16 ;  /* 0x0000000407047825 */ /* 0x000fc800078e0210 */
[----:B------:R-:W-:-:S04]  /*02c0*/  IMAD.WIDE R6, R9, 0x4, R16 ;  /* 0x0000000409067825 */ /* 0x000fc800078e0210 */
[----:B------:R-:W-:Y:S01]  /*02d0*/  IMAD.WIDE R8, R11, 0x4, R16 ;  /* 0x000000040b087825 */ /* 0x000fe200078e0210 */
[----:B------:R-:W-:-:S03]  /*02e0*/  CS2R R20, SRZ ;  /* 0x0000000000147805 */ /* 0x000fc6000001ff00 */
[----:B------:R-:W-:-:S03]  /*02f0*/  IMAD.WIDE R10, R13, 0x4, R16 ;  /* 0x000000040d0a7825 */ /* 0x000fc600078e0210 */
[----:B------:R1:W3:Y:S01]  /*0300*/  @P6 LDG.E.EL R20, desc[UR6][R4.64] ;  /* 0x0000000604146981 */ /* 0x0002e2000c2e1900 */
[--C-:B------:R-:W-:Y:S01]  /*0310*/  IMAD.WIDE R12, R23, 0x4, R16.reuse ;  /* 0x00000004170c7825 */ /* 0x100fe200078e0210 */
[----:B------:R-:W-:Y:S02]  /*0320*/  CS2R R22, SRZ ;  /* 0x0000000000167805 */ /* 0x000fe4000001ff00 */
[----:B------:R-:W4:Y:S01]  /*0330*/  @P5 LDG.E.EL R21, desc[UR6][R6.64] ;  /* 0x0000000606155981 */ /* 0x000f22000c2e1900 */
[----:B------:R-:W-:Y:S01]  /*0340*/  IMAD.WIDE R16, R25, 0x4, R16 ;  /* 0x0000000419107825 */ /* 0x000fe200078e0210 */
[----:B------:R-:W-:Y:S02]  /*0350*/  CS2R R24, SRZ ;  /* 0x0000000000187805 */ /* 0x000fe4000001ff00 */
[----:B------:R-:W5:Y:S01]  /*0360*/  @P4 LDG.E.EL R22, desc[UR6][R8.64] ;  /* 0x0000000608164981 */ /* 0x000f62000c2e1900 */
[----:B------:R-:W-:-:S03]  /*0370*/  IMAD.MOV.U32 R26, RZ, RZ, RZ ;  /* 0x000000ffff1a7224 */ /* 0x000fc600078e00ff */
[----:B------:R-:W5:Y:S04]  /*0380*/  @P3 LDG.E.EL R24, desc[UR6][R10.64] ;  /* 0x000000060a183981 */ /* 0x000f68000c2e1900 */
[----:B------:R1:W5:Y:S04]  /*0390*/  @P2 LDG.E.EL R23, desc[UR6][R12.64] ;  /* 0x000000060c172981 */ /* 0x000368000c2e1900 */
[----:B------:R1:W5:Y:S04]  /*03a0*/  @P1 LDG.E.EL R25, desc[UR6][R2.64] ;  /* 0x0000000602191981 */ /* 0x000368000c2e1900 */
[----:B------:R-:W5:Y:S01]  /*03b0*/  @P0 LDG.E.EL R26, desc[UR6][R16.64] ;  /* 0x00000006101a0981 */ /* 0x000f62000c2e1900 */
[----:B------:R-:W1:Y:S01]  /*03c0*/  S2R R27, SR_TID.X ;  /* 0x00000000001b7919 */ /* 0x000e620000002100 */
[----:B------:R-:W1:Y:S01]  /*03d0*/  S2UR UR5, SR_CgaCtaId ;  /* 0x00000000000579c3 */ /* 0x000e620000008800 */
[----:B------:R-:W-:-:S02]  /*03e0*/  UMOV UR4, 0x400 ;  /* 0x0000040000047882 */ /* 0x000fc40000000000 */
[----:B01----:R-:W-:Y:S01]  /*03f0*/  UPRMT UR4, UR5, 0x654, UR4 ;  /* 0x0000065405047896 */ /* 0x003fe20008000004 */
[----:B------:R-:W-:Y:S01]  /*0400*/  IMAD.SHL.U32 R4, R27, 0x40, RZ ;  /* 0x000000401b047824 */ /* 0x000fe200078e00ff */
[----:B------:R-:W-:-:S04]  /*0410*/  SHF.R.U32.HI R5, RZ, 0x4, R27 ;  /* 0x00000004ff057819 */ /* 0x000fc8000001161b */
[----:B------:R-:W-:Y:S02]  /*0420*/  SGXT.U32 R5, R5, 0x3 ;  /* 0x000000030505781a */ /* 0x000fe40000000000 */
[----:B------:R-:W-:-:S04]  /*0430*/  LOP3.LUT R4, R4, 0x3c0, RZ, 0xc0, !PT ;  /* 0x000003c004047812 */ /* 0x000fc800078ec0ff */
[C---:B------:R-:W-:Y:S02]  /*0440*/  LOP3.LUT R5, R4.reuse, R5, RZ, 0xfc, !PT ;  /* 0x0000000504057212 */ /* 0x040fe400078efcff */
[----:B------:R-:W-:-:S05]  /*0450*/  LEA.HI R4, R4, UR4, RZ, 0x1e ;  /* 0x0000000404047c11 */ /* 0x000fca000f8ff0ff */
[----:B------:R-:W-:Y:S01]  /*0460*/  IMAD R13, R5, 0x4, R4 ;  /* 0x00000004050d7824 */ /* 0x000fe200078e0204 */
[C---:B------:R-:W-:Y:S01]  /*0470*/  LOP3.LUT R2, R27.reuse, 0x70, RZ, 0xc0, !PT ;  /* 0x000000701b027812 */ /* 0x040fe200078ec0ff */
[----:B------:R-:W-:-:S04]  /*0480*/  IMAD.SHL.U32 R8, R27, 0x4, RZ ;  /* 0x000000041b087824 */ /* 0x000fc800078e00ff */
[----:B------:R-:W-:Y:S01]  /*0490*/  VIADD R3, R2, UR4 ;  /* 0x0000000402037c36 */ /* 0x000fe20008000000 */
[----:B------:R-:W-:-:S05]  /*04a0*/  LOP3.LUT R8, R8, 0x1fc, RZ, 0xc0, !PT ;  /* 0x000001fc08087812 */ /* 0x000fca00078ec0ff */
[----:B------:R-:W-:Y:S02]  /*04b0*/  IMAD R4, R8, 0x4, R3 ;  /* 0x0000000408047824 */ /* 0x000fe400078e0203 */
[----:B------:R-:W-:Y:S01]  /*04c0*/  IMAD.SHL.U32 R18, R18, 0x4, RZ ;  /* 0x0000000412127824 */ /* 0x000fe200078e00ff */
[----:B------:R-:W0:Y:S04]  /*04d0*/  LDC.64 R2, c[0x0][0x218] ;  /* 0x00008600ff027b82 */ /* 0x000e280000000a00 */
[----:B------:R-:W-:-:S04]  /*04e0*/  LOP3.LUT R18, R19, 0x3c, R18, 0xf8, !PT ;  /* 0x0000003c13127812 */ /* 0x000fc800078ef812 */
[----:B------:R-:W-:-:S04]  /*04f0*/  SHF.R.S32.HI R9, RZ, 0x1f, R18 ;  /* 0x0000001fff097819 */ /* 0x000fc80000011412 */
[----:B------:R-:W-:-:S04]  /*0500*/  LEA.HI R9, R9, R18, RZ, 0x9 ;  /* 0x0000001209097211 */ /* 0x000fc800078f48ff */
[----:B------:R-:W-:Y:S02]  /*0510*/  LOP3.LUT R11, R9, 0xfffffe00, RZ, 0xc0, !PT ;  /* 0xfffffe00090b7812 */ /* 0x000fe400078ec0ff */
[----:B------:R-:W-:Y:S02]  /*0520*/  SHF.R.S32.HI R10, RZ, 0x9, R9 ;  /* 0x00000009ff0a7819 */ /* 0x000fe40000011409 */
[C---:B------:R-:W-:Y:S01]  /*0530*/  ISETP.GE.AND P0, PT, R18.reuse, 0x60000, PT ;  /* 0x000600001200780c */ /* 0x040fe20003f06270 */
[----:B------:R-:W-:Y:S01]  /*0540*/  IMAD.IADD R11, R18, 0x1, -R11 ;  /* 0x00000001120b7824 */ /* 0x000fe200078e0a0b */
[----:B------:R-:W-:Y:S02]  /*0550*/  LOP3.LUT R9, R15, R0, RZ, 0xfc, !PT ;  /* 0x000000000f097212 */ /* 0x000fe400078efcff */
[----:B------:R-:W-:Y:S01]  /*0560*/  LOP3.LUT R0, R15, 0x8, R0, 0xfe, !PT ;  /* 0x000000080f007812 */ /* 0x000fe200078efe00 */
[----:B------:R-:W-:Y:S01]  /*0570*/  IMAD R12, R10, 0x1200, R11 ;  /* 0x000012000a0c7824 */ /* 0x000fe200078e020b */
[----:B------:R-:W-:-:S02]  /*0580*/  ISETP.LT.AND P1, PT, R9, 0x9, !P0 ;  /* 0x000000090900780c */ /* 0x000fc40004721270 */
[----:B------:R-:W-:Y:S01]  /*0590*/  ISETP.LT.AND P0, PT, R0, 0x9, !P0 ;  /* 0x000000090000780c */ /* 0x000fe20004701270 */
[----:B------:R-:W-:-:S04]  /*05a0*/  IMAD R11, R9, 0x200, R12 ;  /* 0x00000200090b7824 */ /* 0x000fc800078e020c */
[----:B0-----:R-:W-:Y:S01]  /*05b0*/  IMAD.WIDE R10, R11, 0x4, R2 ;  /* 0x000000040b0a7825 */ /* 0x001fe200078e0202 */
[----:B--2---:R-:W-:Y:S04]  /*05c0*/  STS [R13+0x20], R14 ;  /* 0x0000200e0d007388 */ /* 0x004fe80000000800 */
[----:B---3--:R-:W-:Y:S04]  /*05d0*/  STS [R13+0x40], R20 ;  /* 0x000040140d007388 */ /* 0x008fe80000000800 */
[----:B----4-:R-:W-:Y:S04]  /*05e0*/  STS [R13+0x60], R21 ;  /* 0x000060150d007388 */ /* 0x010fe80000000800 */
[----:B-----5:R-:W-:Y:S04]  /*05f0*/  STS [R13+0x80], R22 ;  /* 0x000080160d007388 */ /* 0x020fe80000000800 */
[----:B------:R-:W-:Y:S04]  /*0600*/  STS [R13+0xa0], R24 ;  /* 0x0000a0180d007388 */ /* 0x000fe80000000800 */
[----:B------:R-:W-:Y:S04]  /*0610*/  STS [R13+0xc0], R23 ;  /* 0x0000c0170d007388 */ /* 0x000fe80000000800 */
[----:B------:R-:W-:Y:S04]  /*0620*/  STS [R13], R25 ;  /* 0x000000190d007388 */ /* 0x000fe80000000800 */
[----:B------:R0:W-:Y:S01]  /*0630*/  STS [R13+0xe0], R26 ;  /* 0x0000e01a0d007388 */ /* 0x0001e20000000800 */
[----:B------:R-:W-:Y:S06]  /*0640*/  BAR.SYNC.DEFER_BLOCKING 0x0 ;  /* 0x0000000000007b1d */ /* 0x000fec0000010000 */
[----:B------:R-:W1:Y:S01]  /*0650*/  LDS.128 R4, [R4] ;  /* 0x0000000004047984 */ /* 0x000e620000000c00 */
[----:B0-----:R-:W-:-:S04]  /*0660*/  LOP3.LUT R13, R8, 0x200, RZ, 0xfc, !PT ;  /* 0x00000200080d7812 */ /* 0x001fc800078efcff */
[----:B------:R-:W-:-:S04]  /*0670*/  SHF.R.U32.HI R13, RZ, 0x2, R13 ;  /* 0x00000002ff0d7819 */ /* 0x000fc8000001160d */
[----:B------:R-:W-:-:S05]  /*0680*/  LOP3.LUT R13, R13, 0xf0, RZ, 0xc0, !PT ;  /* 0x000000f00d0d7812 */ /* 0x000fca00078ec0ff */
[----:B------:R-:W-:-:S04]  /*0690*/  VIADD R13, R13, UR4 ;  /* 0x000000040d0d7c36 */ /* 0x000fc80008000000 */
[----:B------:R-:W-:Y:S01]  /*06a0*/  IMAD R13, R8, 0x4, R13 ;  /* 0x00000004080d7824 */ /* 0x000fe200078e020d */
[----:B-1----:R0:W-:Y:S02]  /*06b0*/  @P1 STG.E.128 desc[UR6][R10.64], R4 ;  /* 0x000000040a001986 */ /* 0x0021e4000c101d06 */
[----:B0-----:R-:W-:Y:S05]  /*06c0*/  @!P0 EXIT ;  /* 0x000000000000894d */ /* 0x001fea0003800000 */
[----:B0-----:R-:W0:Y:S01]  /*06d0*/  LDS.128 R8, [R13+0x800] ;  /* 0x000800000d087984 */ /* 0x001e220000000c00 */
[----:B------:R-:W-:-:S04]  /*06e0*/  IMAD R5, R0, 0x200, R12 ;  /* 0x0000020000057824 */ /* 0x000fc800078e020c */
[----:B------:R-:W-:-:S05]  /*06f0*/  IMAD.WIDE R2, R5, 0x4, R2 ;  /* 0x0000000405027825 */ /* 0x000fca00078e0202 */
[----:B0-----:R-:W-:Y:S01]  /*0700*/  STG.E.128 desc[UR6][R2.64], R8 ;  /* 0x0000000802007986 */ /* 0x001fe2000c101d06 */
[----:B------:R-:W-:Y:S05]  /*0710*/  EXIT ;  /* 0x000000000000794d */ /* 0x000fea0003800000 */
.L_x_0:
[----:B------:R-:W-:-:S00]  /*0720*/  BRA `(.L_x_0) ;  /* 0xfffffffc00fc7947 */ /* 0x000fc0000383ffff */
[----:B------:R-:W-:-:S00]  /*0730*/  NOP ;  /* 0x0000000000007918 */ /* 0x000fc00000000000 */
        /* <DEDUP_REMOVED lines=12> */
.L_x_1:


//--------------------- .nv.shared.triton_poi_fused_7 --------------------------
	.section	.nv.shared.triton_poi_fused_7,"aw",@nobits
	.sectionflags	@""
	.align	16
	.zero		1024


//--------------------- .nv.constant0.triton_poi_fused_7 --------------------------
	.section	.nv.constant0.triton_poi_fused_7,"a",@progbits
	.sectionflags	@""
	.align	4
.nv.constant0.triton_poi_fused_7:
	.zero		552
